//
// Generated by NVIDIA NVVM Compiler
//
// Compiler Build ID: CL-36424714
// Cuda compilation tools, release 13.0, V13.0.88
// Based on NVVM 20.0.0
//

.version 9.0
.target sm_100
.address_size 64

	// .globl	_Z6invertPiS_ii

.visible .entry _Z6invertPiS_ii(
	.param .u64 .ptr .align 1 _Z6invertPiS_ii_param_0,
	.param .u64 .ptr .align 1 _Z6invertPiS_ii_param_1,
	.param .u32 _Z6invertPiS_ii_param_2,
	.param .u32 _Z6invertPiS_ii_param_3
)
{


	ret;

}
	// .globl	_Z6smoothPiS_ii
.visible .entry _Z6smoothPiS_ii(
	.param .u64 .ptr .align 1 _Z6smoothPiS_ii_param_0,
	.param .u64 .ptr .align 1 _Z6smoothPiS_ii_param_1,
	.param .u32 _Z6smoothPiS_ii_param_2,
	.param .u32 _Z6smoothPiS_ii_param_3
)
{


	ret;

}
	// .globl	_Z6detectPiS_ii
.visible .entry _Z6detectPiS_ii(
	.param .u64 .ptr .align 1 _Z6detectPiS_ii_param_0,
	.param .u64 .ptr .align 1 _Z6detectPiS_ii_param_1,
	.param .u32 _Z6detectPiS_ii_param_2,
	.param .u32 _Z6detectPiS_ii_param_3
)
{


	ret;

}
	// .globl	_Z7enhancePiS_ii
.visible .entry _Z7enhancePiS_ii(
	.param .u64 .ptr .align 1 _Z7enhancePiS_ii_param_0,
	.param .u64 .ptr .align 1 _Z7enhancePiS_ii_param_1,
	.param .u32 _Z7enhancePiS_ii_param_2,
	.param .u32 _Z7enhancePiS_ii_param_3
)
{


	ret;

}


// ===== COMPILED SASS (sm_100) =====

	.target	sm_100

	.elftype	@"ET_EXEC"


//--------------------- .note.nv.tkinfo           --------------------------
	.section	.note.nv.tkinfo,"",@"SHT_NOTE"
	.sectionflags	@"SHF_NOTE_NV_TKINFO"
	.tkinfo
        /*0018*/ 	.word	0x00000002
        /*0030*/ 	.string	""
        /*0030*/ 	.string	"ptxas"
        /*0030*/ 	.string	"Cuda compilation tools, release 13.0, V13.0.88"
        /*0030*/ 	.string	"Build cuda_13.0.r13.0/compiler.36424714_0"
        /*0030*/ 	.string	"-arch sm_100 -m 64 "



//--------------------- .note.nv.cuinfo           --------------------------
	.section	.note.nv.cuinfo,"",@"SHT_NOTE"
	.sectionflags	@"SHF_NOTE_NV_CUINFO"
        /*0018*/ 	.short	0x0002
        /*001a*/ 	.short	0x0064
        /*001c*/ 	.short	0x0082
	.zero		2


//--------------------- .nv.info                  --------------------------
	.section	.nv.info,"",@"SHT_CUDA_INFO"
	.align	4


	//----- nvinfo : EIATTR_REGCOUNT
	.align		4
        /*0000*/ 	.byte	0x04, 0x2f
        /*0002*/ 	.short	(.L_1 - .L_0)
	.align		4
.L_0:
        /*0004*/ 	.word	index@(_Z6invertPiS_ii)
        /*0008*/ 	.word	0x00000004


	//----- nvinfo : EIATTR_FRAME_SIZE
	.align		4
.L_1:
        /*000c*/ 	.byte	0x04, 0x11
        /*000e*/ 	.short	(.L_3 - .L_2)
	.align		4
.L_2:
        /*0010*/ 	.word	index@(_Z6invertPiS_ii)
        /*0014*/ 	.word	0x00000000


	//----- nvinfo : EIATTR_REGCOUNT
	.align		4
.L_3:
        /*0018*/ 	.byte	0x04, 0x2f
        /*001a*/ 	.short	(.L_5 - .L_4)
	.align		4
.L_4:
        /*001c*/ 	.word	index@(_Z6smoothPiS_ii)
        /*0020*/ 	.word	0x00000004


	//----- nvinfo : EIATTR_FRAME_SIZE
	.align		4
.L_5:
        /*0024*/ 	.byte	0x04, 0x11
        /*0026*/ 	.short	(.L_7 - .L_6)
	.align		4
.L_6:
        /*0028*/ 	.word	index@(_Z6smoothPiS_ii)
        /*002c*/ 	.word	0x00000000


	//----- nvinfo : EIATTR_REGCOUNT
	.align		4
.L_7:
        /*0030*/ 	.byte	0x04, 0x2f
        /*0032*/ 	.short	(.L_9 - .L_8)
	.align		4
.L_8:
        /*0034*/ 	.word	index@(_Z6detectPiS_ii)
        /*0038*/ 	.word	0x00000004


	//----- nvinfo : EIATTR_FRAME_SIZE
	.align		4
.L_9:
        /*003c*/ 	.byte	0x04, 0x11
        /*003e*/ 	.short	(.L_11 - .L_10)
	.align		4
.L_10:
        /*0040*/ 	.word	index@(_Z6detectPiS_ii)
        /*0044*/ 	.word	0x00000000


	//----- nvinfo : EIATTR_REGCOUNT
	.align		4
.L_11:
        /*0048*/ 	.byte	0x04, 0x2f
        /*004a*/ 	.short	(.L_13 - .L_12)
	.align		4
.L_12:
        /*004c*/ 	.word	index@(_Z7enhancePiS_ii)
        /*0050*/ 	.word	0x00000004


	//----- nvinfo : EIATTR_FRAME_SIZE
	.align		4
.L_13:
        /*0054*/ 	.byte	0x04, 0x11
        /*0056*/ 	.short	(.L_15 - .L_14)
	.align		4
.L_14:
        /*0058*/ 	.word	index@(_Z7enhancePiS_ii)
        /*005c*/ 	.word	0x00000000


	//----- nvinfo : EIATTR_MIN_STACK_SIZE
	.align		4
.L_15:
        /*0060*/ 	.byte	0x04, 0x12
        /*0062*/ 	.short	(.L_17 - .L_16)
	.align		4
.L_16:
        /*0064*/ 	.word	index@(_Z7enhancePiS_ii)
        /*0068*/ 	.word	0x00000000


	//----- nvinfo : EIATTR_MIN_STACK_SIZE
	.align		4
.L_17:
        /*006c*/ 	.byte	0x04, 0x12
        /*006e*/ 	.short	(.L_19 - .L_18)
	.align		4
.L_18:
        /*0070*/ 	.word	index@(_Z6detectPiS_ii)
        /*0074*/ 	.word	0x00000000


	//----- nvinfo : EIATTR_MIN_STACK_SIZE
	.align		4
.L_19:
        /*0078*/ 	.byte	0x04, 0x12
        /*007a*/ 	.short	(.L_21 - .L_20)
	.align		4
.L_20:
        /*007c*/ 	.word	index@(_Z6smoothPiS_ii)
        /*0080*/ 	.word	0x00000000


	//----- nvinfo : EIATTR_MIN_STACK_SIZE
	.align		4
.L_21:
        /*0084*/ 	.byte	0x04, 0x12
        /*0086*/ 	.short	(.L_23 - .L_22)
	.align		4
.L_22:
        /*0088*/ 	.word	index@(_Z6invertPiS_ii)
        /*008c*/ 	.word	0x00000000
.L_23:


//--------------------- .nv.compat                --------------------------
	.section	.nv.compat,"",@"SHT_CUDA_COMPAT_INFO"
	.align	4
        /*0000*/ 	.byte	0x02, 0x09, 0x00, 0x00, 0x02, 0x02, 0x01, 0x00, 0x02, 0x05, 0x05, 0x00, 0x03, 0x07, 0x01, 0x01
        /*0010*/ 	.byte	0x02, 0x03, 0x00, 0x00, 0x02, 0x06, 0x01, 0x00, 0x04, 0x0b, 0x08, 0x00, 0x09, 0x00, 0x00, 0x00
        /*0020*/ 	.byte	0x00, 0x00, 0x00, 0x00


//--------------------- .nv.info._Z7enhancePiS_ii --------------------------
	.section	.nv.info._Z7enhancePiS_ii,"",@"SHT_CUDA_INFO"
	.sectionflags	@""
	.align	4


	//----- nvinfo : EIATTR_CUDA_API_VERSION
	.align		4
        /*0000*/ 	.byte	0x04, 0x37
        /*0002*/ 	.short	(.L_25 - .L_24)
.L_24:
        /*0004*/ 	.word	0x00000082


	//----- nvinfo : EIATTR_KPARAM_INFO
	.align		4
.L_25:
        /*0008*/ 	.byte	0x04, 0x17
        /*000a*/ 	.short	(.L_27 - .L_26)
.L_26:
        /*000c*/ 	.word	0x00000000
        /*0010*/ 	.short	0x0003
        /*0012*/ 	.short	0x0014
        /*0014*/ 	.byte	0x00, 0xf0, 0x11, 0x00


	//----- nvinfo : EIATTR_KPARAM_INFO
	.align		4
.L_27:
        /*0018*/ 	.byte	0x04, 0x17
        /*001a*/ 	.short	(.L_29 - .L_28)
.L_28:
        /*001c*/ 	.word	0x00000000
        /*0020*/ 	.short	0x0002
        /*0022*/ 	.short	0x0010
        /*0024*/ 	.byte	0x00, 0xf0, 0x11, 0x00


	//----- nvinfo : EIATTR_KPARAM_INFO
	.align		4
.L_29:
        /*0028*/ 	.byte	0x04, 0x17
        /*002a*/ 	.short	(.L_31 - .L_30)
.L_30:
        /*002c*/ 	.word	0x00000000
        /*0030*/ 	.short	0x0001
        /*0032*/ 	.short	0x0008
        /*0034*/ 	.byte	0x00, 0xf5, 0x21, 0x00


	//----- nvinfo : EIATTR_KPARAM_INFO
	.align		4
.L_31:
        /*0038*/ 	.byte	0x04, 0x17
        /*003a*/ 	.short	(.L_33 - .L_32)
.L_32:
        /*003c*/ 	.word	0x00000000
        /*0040*/ 	.short	0x0000
        /*0042*/ 	.short	0x0000
        /*0044*/ 	.byte	0x00, 0xf5, 0x21, 0x00


	//----- nvinfo : EIATTR_SPARSE_MMA_MASK
	.align		4
.L_33:
        /*0048*/ 	.byte	0x03, 0x50
        /*004a*/ 	.short	0x0000


	//----- nvinfo : EIATTR_MAXREG_COUNT
	.align		4
        /*004c*/ 	.byte	0x03, 0x1b
        /*004e*/ 	.short	0x00ff


	//----- nvinfo : EIATTR_MERCURY_ISA_VERSION
	.align		4
        /*0050*/ 	.byte	0x03, 0x5f
        /*0052*/ 	.short	0x0101


	//----- nvinfo : EIATTR_VRC_CTA_INIT_COUNT
	.align		4
        /*0054*/ 	.byte	0x02, 0x4a
	.zero		1
	.zero		1


	//----- nvinfo : EIATTR_EXIT_INSTR_OFFSETS
	.align		4
        /*0058*/ 	.byte	0x04, 0x1c
        /*005a*/ 	.short	(.L_35 - .L_34)


	//   ....[0]....
.L_34:
        /*005c*/ 	.word	0x00000010


	//----- nvinfo : EIATTR_CBANK_PARAM_SIZE
	.align		4
.L_35:
        /*0060*/ 	.byte	0x03, 0x19
        /*0062*/ 	.short	0x0018


	//----- nvinfo : EIATTR_PARAM_CBANK
	.align		4
        /*0064*/ 	.byte	0x04, 0x0a
        /*0066*/ 	.short	(.L_37 - .L_36)
	.align		4
.L_36:
        /*0068*/ 	.word	index@(.nv.constant0._Z7enhancePiS_ii)
        /*006c*/ 	.short	0x0380
        /*006e*/ 	.short	0x0018


	//----- nvinfo : EIATTR_SW_WAR
	.align		4
.L_37:
        /*0070*/ 	.byte	0x04, 0x36
        /*0072*/ 	.short	(.L_39 - .L_38)
.L_38:
        /*0074*/ 	.word	0x00000008
.L_39:


//--------------------- .nv.info._Z6detectPiS_ii  --------------------------
	.section	.nv.info._Z6detectPiS_ii,"",@"SHT_CUDA_INFO"
	.sectionflags	@""
	.align	4


	//----- nvinfo : EIATTR_CUDA_API_VERSION
	.align		4
        /*0000*/ 	.byte	0x04, 0x37
        /*0002*/ 	.short	(.L_41 - .L_40)
.L_40:
        /*0004*/ 	.word	0x00000082


	//----- nvinfo : EIATTR_KPARAM_INFO
	.align		4
.L_41:
        /*0008*/ 	.byte	0x04, 0x17
        /*000a*/ 	.short	(.L_43 - .L_42)
.L_42:
        /*000c*/ 	.word	0x00000000
        /*0010*/ 	.short	0x0003
        /*0012*/ 	.short	0x0014
        /*0014*/ 	.byte	0x00, 0xf0, 0x11, 0x00


	//----- nvinfo : EIATTR_KPARAM_INFO
	.align		4
.L_43:
        /*0018*/ 	.byte	0x04, 0x17
        /*001a*/ 	.short	(.L_45 - .L_44)
.L_44:
        /*001c*/ 	.word	0x00000000
        /*0020*/ 	.short	0x0002
        /*0022*/ 	.short	0x0010
        /*0024*/ 	.byte	0x00, 0xf0, 0x11, 0x00


	//----- nvinfo : EIATTR_KPARAM_INFO
	.align		4
.L_45:
        /*0028*/ 	.byte	0x04, 0x17
        /*002a*/ 	.short	(.L_47 - .L_46)
.L_46:
        /*002c*/ 	.word	0x00000000
        /*0030*/ 	.short	0x0001
        /*0032*/ 	.short	0x0008
        /*0034*/ 	.byte	0x00, 0xf5, 0x21, 0x00


	//----- nvinfo : EIATTR_KPARAM_INFO
	.align		4
.L_47:
        /*0038*/ 	.byte	0x04, 0x17
        /*003a*/ 	.short	(.L_49 - .L_48)
.L_48:
        /*003c*/ 	.word	0x00000000
        /*0040*/ 	.short	0x0000
        /*0042*/ 	.short	0x0000
        /*0044*/ 	.byte	0x00, 0xf5, 0x21, 0x00


	//----- nvinfo : EIATTR_SPARSE_MMA_MASK
	.align		4
.L_49:
        /*0048*/ 	.byte	0x03, 0x50
        /*004a*/ 	.short	0x0000


	//----- nvinfo : EIATTR_MAXREG_COUNT
	.align		4
        /*004c*/ 	.byte	0x03, 0x1b
        /*004e*/ 	.short	0x00ff


	//----- nvinfo : EIATTR_MERCURY_ISA_VERSION
	.align		4
        /*0050*/ 	.byte	0x03, 0x5f
        /*0052*/ 	.short	0x0101


	//----- nvinfo : EIATTR_VRC_CTA_INIT_COUNT
	.align		4
        /*0054*/ 	.byte	0x02, 0x4a
	.zero		1
	.zero		1


	//----- nvinfo : EIATTR_EXIT_INSTR_OFFSETS
	.align		4
        /*0058*/ 	.byte	0x04, 0x1c
        /*005a*/ 	.short	(.L_51 - .L_50)


	//   ....[0]....
.L_50:
        /*005c*/ 	.word	0x00000010


	//----- nvinfo : EIATTR_CBANK_PARAM_SIZE
	.align		4
.L_51:
        /*0060*/ 	.byte	0x03, 0x19
        /*0062*/ 	.short	0x0018


	//----- nvinfo : EIATTR_PARAM_CBANK
	.align		4
        /*0064*/ 	.byte	0x04, 0x0a
        /*0066*/ 	.short	(.L_53 - .L_52)
	.align		4
.L_52:
        /*0068*/ 	.word	index@(.nv.constant0._Z6detectPiS_ii)
        /*006c*/ 	.short	0x0380
        /*006e*/ 	.short	0x0018


	//----- nvinfo : EIATTR_SW_WAR
	.align		4
.L_53:
        /*0070*/ 	.byte	0x04, 0x36
        /*0072*/ 	.short	(.L_55 - .L_54)
.L_54:
        /*0074*/ 	.word	0x00000008
.L_55:


//--------------------- .nv.info._Z6smoothPiS_ii  --------------------------
	.section	.nv.info._Z6smoothPiS_ii,"",@"SHT_CUDA_INFO"
	.sectionflags	@""
	.align	4


	//----- nvinfo : EIATTR_CUDA_API_VERSION
	.align		4
        /*0000*/ 	.byte	0x04, 0x37
        /*0002*/ 	.short	(.L_57 - .L_56)
.L_56:
        /*0004*/ 	.word	0x00000082


	//----- nvinfo : EIATTR_KPARAM_INFO
	.align		4
.L_57:
        /*0008*/ 	.byte	0x04, 0x17
        /*000a*/ 	.short	(.L_59 - .L_58)
.L_58:
        /*000c*/ 	.word	0x00000000
        /*0010*/ 	.short	0x0003
        /*0012*/ 	.short	0x0014
        /*0014*/ 	.byte	0x00, 0xf0, 0x11, 0x00


	//----- nvinfo : EIATTR_KPARAM_INFO
	.align		4
.L_59:
        /*0018*/ 	.byte	0x04, 0x17
        /*001a*/ 	.short	(.L_61 - .L_60)
.L_60:
        /*001c*/ 	.word	0x00000000
        /*0020*/ 	.short	0x0002
        /*0022*/ 	.short	0x0010
        /*0024*/ 	.byte	0x00, 0xf0, 0x11, 0x00


	//----- nvinfo : EIATTR_KPARAM_INFO
	.align		4
.L_61:
        /*0028*/ 	.byte	0x04, 0x17
        /*002a*/ 	.short	(.L_63 - .L_62)
.L_62:
        /*002c*/ 	.word	0x00000000
        /*0030*/ 	.short	0x0001
        /*0032*/ 	.short	0x0008
        /*0034*/ 	.byte	0x00, 0xf5, 0x21, 0x00


	//----- nvinfo : EIATTR_KPARAM_INFO
	.align		4
.L_63:
        /*0038*/ 	.byte	0x04, 0x17
        /*003a*/ 	.short	(.L_65 - .L_64)
.L_64:
        /*003c*/ 	.word	0x00000000
        /*0040*/ 	.short	0x0000
        /*0042*/ 	.short	0x0000
        /*0044*/ 	.byte	0x00, 0xf5, 0x21, 0x00


	//----- nvinfo : EIATTR_SPARSE_MMA_MASK
	.align		4
.L_65:
        /*0048*/ 	.byte	0x03, 0x50
        /*004a*/ 	.short	0x0000


	//----- nvinfo : EIATTR_MAXREG_COUNT
	.align		4
        /*004c*/ 	.byte	0x03, 0x1b
        /*004e*/ 	.short	0x00ff


	//----- nvinfo : EIATTR_MERCURY_ISA_VERSION
	.align		4
        /*0050*/ 	.byte	0x03, 0x5f
        /*0052*/ 	.short	0x0101


	//----- nvinfo : EIATTR_VRC_CTA_INIT_COUNT
	.align		4
        /*0054*/ 	.byte	0x02, 0x4a
	.zero		1
	.zero		1


	//----- nvinfo : EIATTR_EXIT_INSTR_OFFSETS
	.align		4
        /*0058*/ 	.byte	0x04, 0x1c
        /*005a*/ 	.short	(.L_67 - .L_66)


	//   ....[0]....
.L_66:
        /*005c*/ 	.word	0x00000010


	//----- nvinfo : EIATTR_CBANK_PARAM_SIZE
	.align		4
.L_67:
        /*0060*/ 	.byte	0x03, 0x19
        /*0062*/ 	.short	0x0018


	//----- nvinfo : EIATTR_PARAM_CBANK
	.align		4
        /*0064*/ 	.byte	0x04, 0x0a
        /*0066*/ 	.short	(.L_69 - .L_68)
	.align		4
.L_68:
        /*0068*/ 	.word	index@(.nv.constant0._Z6smoothPiS_ii)
        /*006c*/ 	.short	0x0380
        /*006e*/ 	.short	0x0018


	//----- nvinfo : EIATTR_SW_WAR
	.align		4
.L_69:
        /*0070*/ 	.byte	0x04, 0x36
        /*0072*/ 	.short	(.L_71 - .L_70)
.L_70:
        /*0074*/ 	.word	0x00000008
.L_71:


//--------------------- .nv.info._Z6invertPiS_ii  --------------------------
	.section	.nv.info._Z6invertPiS_ii,"",@"SHT_CUDA_INFO"
	.sectionflags	@""
	.align	4


	//----- nvinfo : EIATTR_CUDA_API_VERSION
	.align		4
        /*0000*/ 	.byte	0x04, 0x37
        /*0002*/ 	.short	(.L_73 - .L_72)
.L_72:
        /*0004*/ 	.word	0x00000082


	//----- nvinfo : EIATTR_KPARAM_INFO
	.align		4
.L_73:
        /*0008*/ 	.byte	0x04, 0x17
        /*000a*/ 	.short	(.L_75 - .L_74)
.L_74:
        /*000c*/ 	.word	0x00000000
        /*0010*/ 	.short	0x0003
        /*0012*/ 	.short	0x0014
        /*0014*/ 	.byte	0x00, 0xf0, 0x11, 0x00


	//----- nvinfo : EIATTR_KPARAM_INFO
	.align		4
.L_75:
        /*0018*/ 	.byte	0x04, 0x17
        /*001a*/ 	.short	(.L_77 - .L_76)
.L_76:
        /*001c*/ 	.word	0x00000000
        /*0020*/ 	.short	0x0002
        /*0022*/ 	.short	0x0010
        /*0024*/ 	.byte	0x00, 0xf0, 0x11, 0x00


	//----- nvinfo : EIATTR_KPARAM_INFO
	.align		4
.L_77:
        /*0028*/ 	.byte	0x04, 0x17
        /*002a*/ 	.short	(.L_79 - .L_78)
.L_78:
        /*002c*/ 	.word	0x00000000
        /*0030*/ 	.short	0x0001
        /*0032*/ 	.short	0x0008
        /*0034*/ 	.byte	0x00, 0xf5, 0x21, 0x00


	//----- nvinfo : EIATTR_KPARAM_INFO
	.align		4
.L_79:
        /*0038*/ 	.byte	0x04, 0x17
        /*003a*/ 	.short	(.L_81 - .L_80)
.L_80:
        /*003c*/ 	.word	0x00000000
        /*0040*/ 	.short	0x0000
        /*0042*/ 	.short	0x0000
        /*0044*/ 	.byte	0x00, 0xf5, 0x21, 0x00


	//----- nvinfo : EIATTR_SPARSE_MMA_MASK
	.align		4
.L_81:
        /*0048*/ 	.byte	0x03, 0x50
        /*004a*/ 	.short	0x0000


	//----- nvinfo : EIATTR_MAXREG_COUNT
	.align		4
        /*004c*/ 	.byte	0x03, 0x1b
        /*004e*/ 	.short	0x00ff


	//----- nvinfo : EIATTR_MERCURY_ISA_VERSION
	.align		4
        /*0050*/ 	.byte	0x03, 0x5f
        /*0052*/ 	.short	0x0101


	//----- nvinfo : EIATTR_VRC_CTA_INIT_COUNT
	.align		4
        /*0054*/ 	.byte	0x02, 0x4a
	.zero		1
	.zero		1


	//----- nvinfo : EIATTR_EXIT_INSTR_OFFSETS
	.align		4
        /*0058*/ 	.byte	0x04, 0x1c
        /*005a*/ 	.short	(.L_83 - .L_82)


	//   ....[0]....
.L_82:
        /*005c*/ 	.word	0x00000010


	//----- nvinfo : EIATTR_CBANK_PARAM_SIZE
	.align		4
.L_83:
        /*0060*/ 	.byte	0x03, 0x19
        /*0062*/ 	.short	0x0018


	//----- nvinfo : EIATTR_PARAM_CBANK
	.align		4
        /*0064*/ 	.byte	0x04, 0x0a
        /*0066*/ 	.short	(.L_85 - .L_84)
	.align		4
.L_84:
        /*0068*/ 	.word	index@(.nv.constant0._Z6invertPiS_ii)
        /*006c*/ 	.short	0x0380
        /*006e*/ 	.short	0x0018


	//----- nvinfo : EIATTR_SW_WAR
	.align		4
.L_85:
        /*0070*/ 	.byte	0x04, 0x36
        /*0072*/ 	.short	(.L_87 - .L_86)
.L_86:
        /*0074*/ 	.word	0x00000008
.L_87:


//--------------------- .nv.callgraph             --------------------------
	.section	.nv.callgraph,"",@"SHT_CUDA_CALLGRAPH"
	.align	4
	.sectionentsize	8
	.align		4
        /*0000*/ 	.word	0x00000000
	.align		4
        /*0004*/ 	.word	0xffffffff
	.align		4
        /*0008*/ 	.word	0x00000000
	.align		4
        /*000c*/ 	.word	0xfffffffe
	.align		4
        /*0010*/ 	.word	0x00000000
	.align		4
        /*0014*/ 	.word	0xfffffffd
	.align		4
        /*0018*/ 	.word	0x00000000
	.align		4
        /*001c*/ 	.word	0xfffffffc


//--------------------- .text._Z7enhancePiS_ii    --------------------------
	.section	.text._Z7enhancePiS_ii,"ax",@progbits
	.align	128
        .global         _Z7enhancePiS_ii
        .type           _Z7enhancePiS_ii,@function
        .size           _Z7enhancePiS_ii,(.L_x_4 - _Z7enhancePiS_ii)
        .other          _Z7enhancePiS_ii,@"STO_CUDA_ENTRY STV_DEFAULT"
_Z7enhancePiS_ii:
.text._Z7enhancePiS_ii:
[----:B------:R-:W-:Y:S01]  /*0000*/  LDC R1, c[0x0][0x37c] ;  /* 0x0000df00ff017b82 */ /* 0x000fe20000000800 */
[----:B------:R-:W-:Y:S05]  /*0010*/  EXIT ;  /* 0x000000000000794d */ /* 0x000fea0003800000 */
.L_x_0:
[----:B------:R-:W-:-:S00]  /*0020*/  BRA `(.L_x_0) ;  /* 0xfffffffc00fc7947 */ /* 0x000fc0000383ffff */
[----:B------:R-:W-:-:S00]  /*0030*/  NOP ;  /* 0x0000000000007918 */ /* 0x000fc00000000000 */
        /* <DEDUP_REMOVED lines=12> */
.L_x_4:


//--------------------- .text._Z6detectPiS_ii     --------------------------
	.section	.text._Z6detectPiS_ii,"ax",@progbits
	.align	128
        .global         _Z6detectPiS_ii
        .type           _Z6detectPiS_ii,@function
        .size           _Z6detectPiS_ii,(.L_x_5 - _Z6detectPiS_ii)
        .other          _Z6detectPiS_ii,@"STO_CUDA_ENTRY STV_DEFAULT"
_Z6detectPiS_ii:
.text._Z6detectPiS_ii:
[----:B------:R-:W-:Y:S01]  /*0000*/  LDC R1, c[0x0][0x37c] ;  /* 0x0000df00ff017b82 */ /* 0x000fe20000000800 */
[----:B------:R-:W-:Y:S05]  /*0010*/  EXIT ;  /* 0x000000000000794d */ /* 0x000fea0003800000 */
.L_x_1:
        /* <DEDUP_REMOVED lines=14> */
.L_x_5:


//--------------------- .text._Z6smoothPiS_ii     --------------------------
	.section	.text._Z6smoothPiS_ii,"ax",@progbits
	.align	128
        .global         _Z6smoothPiS_ii
        .type           _Z6smoothPiS_ii,@function
        .size           _Z6smoothPiS_ii,(.L_x_6 - _Z6smoothPiS_ii)
        .other          _Z6smoothPiS_ii,@"STO_CUDA_ENTRY STV_DEFAULT"
_Z6smoothPiS_ii:
.text._Z6smoothPiS_ii:
[----:B------:R-:W-:Y:S01]  /*0000*/  LDC R1, c[0x0][0x37c] ;  /* 0x0000df00ff017b82 */ /* 0x000fe20000000800 */
[----:B------:R-:W-:Y:S05]  /*0010*/  EXIT ;  /* 0x000000000000794d */ /* 0x000fea0003800000 */
.L_x_2:
        /* <DEDUP_REMOVED lines=14> */
.L_x_6:


//--------------------- .text._Z6invertPiS_ii     --------------------------
	.section	.text._Z6invertPiS_ii,"ax",@progbits
	.align	128
        .global         _Z6invertPiS_ii
        .type           _Z6invertPiS_ii,@function
        .size           _Z6invertPiS_ii,(.L_x_7 - _Z6invertPiS_ii)
        .other          _Z6invertPiS_ii,@"STO_CUDA_ENTRY STV_DEFAULT"
_Z6invertPiS_ii:
.text._Z6invertPiS_ii:
[----:B------:R-:W-:Y:S01]  /*0000*/  LDC R1, c[0x0][0x37c] ;  /* 0x0000df00ff017b82 */ /* 0x000fe20000000800 */
[----:B------:R-:W-:Y:S05]  /*0010*/  EXIT ;  /* 0x000000000000794d */ /* 0x000fea0003800000 */
.L_x_3:
        /* <DEDUP_REMOVED lines=14> */
.L_x_7:


//--------------------- .nv.shared.reserved.0     --------------------------
	.section	.nv.shared.reserved.0,"aw",@nobits
	.weak		__nv_reservedSMEM_offset_0_alias
	.size		__nv_reservedSMEM_offset_0_alias, 0, 64
	.other		__nv_reservedSMEM_offset_0_alias,@"STO_CUDA_RESERVED_SHARED STV_DEFAULT"
__nv_reservedSMEM_offset_0_alias:
	.zero		0
	.zero		64


//--------------------- .nv.constant0._Z7enhancePiS_ii --------------------------
	.section	.nv.constant0._Z7enhancePiS_ii,"a",@progbits
	.sectionflags	@""
	.align	4
.nv.constant0._Z7enhancePiS_ii:
	.zero		920


//--------------------- .nv.constant0._Z6detectPiS_ii --------------------------
	.section	.nv.constant0._Z6detectPiS_ii,"a",@progbits
	.sectionflags	@""
	.align	4
.nv.constant0._Z6detectPiS_ii:
	.zero		920


//--------------------- .nv.constant0._Z6smoothPiS_ii --------------------------
	.section	.nv.constant0._Z6smoothPiS_ii,"a",@progbits
	.sectionflags	@""
	.align	4
.nv.constant0._Z6smoothPiS_ii:
	.zero		920


//--------------------- .nv.constant0._Z6invertPiS_ii --------------------------
	.section	.nv.constant0._Z6invertPiS_ii,"a",@progbits
	.sectionflags	@""
	.align	4
.nv.constant0._Z6invertPiS_ii:
	.zero		920


//--------------------- SYMBOLS --------------------------

	.type		.nv.reservedSmem.offset0,@object
	.size		.nv.reservedSmem.offset0,0x4
